//
// Generated by NVIDIA NVVM Compiler
//
// Compiler Build ID: CL-36424714
// Cuda compilation tools, release 13.0, V13.0.88
// Based on NVVM 20.0.0
//

.version 9.0
.target sm_100
.address_size 64

	// .globl	_Z17computeFactorialsv
.extern .func  (.param .b32 func_retval0) vprintf
(
	.param .b64 vprintf_param_0,
	.param .b64 vprintf_param_1
)
;
.global .align 1 .b8 $str[10] = {37, 100, 33, 32, 61, 32, 37, 100, 10};

.visible .entry _Z17computeFactorialsv()
{
	.local .align 8 .b8 	__local_depot0[8];
	.reg .b64 	%SP;
	.reg .b64 	%SPL;
	.reg .pred 	%p<6>;
	.reg .b32 	%r<47>;
	.reg .b64 	%rd<5>;

	mov.u64 	%SPL, __local_depot0;
	cvta.local.u64 	%SP, %SPL;
	mov.u32 	%r1, %tid.x;
	setp.eq.s32 	%p1, %r1, 0;
	mov.b32 	%r46, 1;
	@%p1 bra 	$L__BB0_8;
	and.b32  	%r2, %r1, 3;
	setp.lt.u32 	%p2, %r1, 4;
	mov.b32 	%r46, 1;
	mov.b32 	%r44, 2;
	@%p2 bra 	$L__BB0_5;
	and.b32  	%r28, %r1, 1020;
	neg.s32 	%r37, %r28;
	mov.b32 	%r46, 1;
	mov.b32 	%r38, 5;
$L__BB0_3:
	add.s32 	%r29, %r38, -3;
	mul.lo.s32 	%r30, %r29, %r46;
	mad.lo.s32 	%r31, %r30, %r29, %r30;
	add.s32 	%r32, %r38, -1;
	mul.lo.s32 	%r33, %r32, %r31;
	mul.lo.s32 	%r46, %r38, %r33;
	add.s32 	%r38, %r38, 4;
	add.s32 	%r37, %r37, 4;
	setp.ne.s32 	%p3, %r37, 0;
	@%p3 bra 	$L__BB0_3;
	add.s32 	%r44, %r38, -3;
$L__BB0_5:
	setp.eq.s32 	%p4, %r2, 0;
	@%p4 bra 	$L__BB0_8;
	neg.s32 	%r43, %r2;
$L__BB0_7:
	.pragma "nounroll";
	mul.lo.s32 	%r46, %r44, %r46;
	add.s32 	%r44, %r44, 1;
	add.s32 	%r43, %r43, 1;
	setp.ne.s32 	%p5, %r43, 0;
	@%p5 bra 	$L__BB0_7;
$L__BB0_8:
	add.s32 	%r34, %r1, 1;
	add.u64 	%rd1, %SP, 0;
	add.u64 	%rd2, %SPL, 0;
	st.local.v2.u32 	[%rd2], {%r34, %r46};
	mov.u64 	%rd3, $str;
	cvta.global.u64 	%rd4, %rd3;
	{ // callseq 0, 0
	.param .b64 param0;
	st.param.b64 	[param0], %rd4;
	.param .b64 param1;
	st.param.b64 	[param1], %rd1;
	.param .b32 retval0;
	call.uni (retval0), 
	vprintf, 
	(
	param0, 
	param1
	);
	ld.param.b32 	%r35, [retval0];
	} // callseq 0
	ret;

}


// ===== COMPILED SASS (sm_100) =====

	.target	sm_100

	.elftype	@"ET_EXEC"


//--------------------- .note.nv.tkinfo           --------------------------
	.section	.note.nv.tkinfo,"",@"SHT_NOTE"
	.sectionflags	@"SHF_NOTE_NV_TKINFO"
	.tkinfo
        /*0018*/ 	.word	0x00000002
        /*0030*/ 	.string	""
        /*0030*/ 	.string	"ptxas"
        /*0030*/ 	.string	"Cuda compilation tools, release 13.0, V13.0.88"
        /*0030*/ 	.string	"Build cuda_13.0.r13.0/compiler.36424714_0"
        /*0030*/ 	.string	"-arch sm_100 -m 64 "



//--------------------- .note.nv.cuinfo           --------------------------
	.section	.note.nv.cuinfo,"",@"SHT_NOTE"
	.sectionflags	@"SHF_NOTE_NV_CUINFO"
        /*0018*/ 	.short	0x0002
        /*001a*/ 	.short	0x0064
        /*001c*/ 	.short	0x0082
	.zero		2


//--------------------- .nv.info                  --------------------------
	.section	.nv.info,"",@"SHT_CUDA_INFO"
	.align	4


	//----- nvinfo : EIATTR_REGCOUNT
	.align		4
        /*0000*/ 	.byte	0x04, 0x2f
        /*0002*/ 	.short	(.L_2 - .L_1)
	.align		4
.L_1:
        /*0004*/ 	.word	index@(_Z17computeFactorialsv)
        /*0008*/ 	.word	0x00000018


	//----- nvinfo : EIATTR_FRAME_SIZE
	.align		4
.L_2:
        /*000c*/ 	.byte	0x04, 0x11
        /*000e*/ 	.short	(.L_4 - .L_3)
	.align		4
.L_3:
        /*0010*/ 	.word	index@(_Z17computeFactorialsv)
        /*0014*/ 	.word	0x00000008


	//----- nvinfo : EIATTR_MIN_STACK_SIZE
	.align		4
.L_4:
        /*0018*/ 	.byte	0x04, 0x12
        /*001a*/ 	.short	(.L_6 - .L_5)
	.align		4
.L_5:
        /*001c*/ 	.word	index@(_Z17computeFactorialsv)
        /*0020*/ 	.word	0x00000008
.L_6:


//--------------------- .nv.compat                --------------------------
	.section	.nv.compat,"",@"SHT_CUDA_COMPAT_INFO"
	.align	4
        /*0000*/ 	.byte	0x02, 0x09, 0x00, 0x00, 0x02, 0x02, 0x01, 0x00, 0x02, 0x05, 0x05, 0x00, 0x03, 0x07, 0x01, 0x01
        /*0010*/ 	.byte	0x02, 0x03, 0x00, 0x00, 0x02, 0x06, 0x01, 0x00, 0x04, 0x0b, 0x08, 0x00, 0x09, 0x00, 0x00, 0x00
        /*0020*/ 	.byte	0x00, 0x00, 0x00, 0x00


//--------------------- .nv.info._Z17computeFactorialsv --------------------------
	.section	.nv.info._Z17computeFactorialsv,"",@"SHT_CUDA_INFO"
	.sectionflags	@""
	.align	4


	//----- nvinfo : EIATTR_CUDA_API_VERSION
	.align		4
        /*0000*/ 	.byte	0x04, 0x37
        /*0002*/ 	.short	(.L_8 - .L_7)
.L_7:
        /*0004*/ 	.word	0x00000082


	//----- nvinfo : EIATTR_SPARSE_MMA_MASK
	.align		4
.L_8:
        /*0008*/ 	.byte	0x03, 0x50
        /*000a*/ 	.short	0x0000


	//----- nvinfo : EIATTR_MAXREG_COUNT
	.align		4
        /*000c*/ 	.byte	0x03, 0x1b
        /*000e*/ 	.short	0x00ff


	//----- nvinfo : EIATTR_EXTERNS
	.align		4
        /*0010*/ 	.byte	0x04, 0x0f
        /*0012*/ 	.short	(.L_10 - .L_9)


	//   ....[0]....
	.align		4
.L_9:
        /*0014*/ 	.word	index@(vprintf)


	//----- nvinfo : EIATTR_MERCURY_ISA_VERSION
	.align		4
.L_10:
        /*0018*/ 	.byte	0x03, 0x5f
        /*001a*/ 	.short	0x0101


	//----- nvinfo : EIATTR_VRC_CTA_INIT_COUNT
	.align		4
        /*001c*/ 	.byte	0x02, 0x4a
	.zero		1
	.zero		1


	//----- nvinfo : EIATTR_SYSCALL_OFFSETS
	.align		4
        /*0020*/ 	.byte	0x04, 0x46
        /*0022*/ 	.short	(.L_12 - .L_11)


	//   ....[0]....
.L_11:
        /*0024*/ 	.word	0x00000730


	//----- nvinfo : EIATTR_EXIT_INSTR_OFFSETS
	.align		4
.L_12:
        /*0028*/ 	.byte	0x04, 0x1c
        /*002a*/ 	.short	(.L_14 - .L_13)


	//   ....[0]....
.L_13:
        /*002c*/ 	.word	0x00000740


	//----- nvinfo : EIATTR_CRS_STACK_SIZE
	.align		4
.L_14:
        /*0030*/ 	.byte	0x04, 0x1e
        /*0032*/ 	.short	(.L_16 - .L_15)
.L_15:
        /*0034*/ 	.word	0x00000000


	//----- nvinfo : EIATTR_SW_WAR
	.align		4
.L_16:
        /*0038*/ 	.byte	0x04, 0x36
        /*003a*/ 	.short	(.L_18 - .L_17)
.L_17:
        /*003c*/ 	.word	0x00000008
.L_18:


//--------------------- .nv.callgraph             --------------------------
	.section	.nv.callgraph,"",@"SHT_CUDA_CALLGRAPH"
	.align	4
	.sectionentsize	8
	.align		4
        /*0000*/ 	.word	0x00000000
	.align		4
        /*0004*/ 	.word	0xffffffff
	.align		4
        /*0008*/ 	.word	index@(_Z17computeFactorialsv)
	.align		4
        /*000c*/ 	.word	index@(vprintf)
	.align		4
        /*0010*/ 	.word	0x00000000
	.align		4
        /*0014*/ 	.word	0xfffffffe
	.align		4
        /*0018*/ 	.word	0x00000000
	.align		4
        /*001c*/ 	.word	0xfffffffd
	.align		4
        /*0020*/ 	.word	0x00000000
	.align		4
        /*0024*/ 	.word	0xfffffffc


//--------------------- .nv.constant4             --------------------------
	.section	.nv.constant4,"a",@progbits
	.align	8
	.align		8
.nv.constant4:
        /*0000*/ 	.dword	vprintf
	.align		8
        /*0008*/ 	.dword	$str


//--------------------- .text._Z17computeFactorialsv --------------------------
	.section	.text._Z17computeFactorialsv,"ax",@progbits
	.align	128
        .global         _Z17computeFactorialsv
        .type           _Z17computeFactorialsv,@function
        .size           _Z17computeFactorialsv,(.L_x_15 - _Z17computeFactorialsv)
        .other          _Z17computeFactorialsv,@"STO_CUDA_ENTRY STV_DEFAULT"
_Z17computeFactorialsv:
.text._Z17computeFactorialsv:
[----:B------:R-:W0:Y:S01]  /*0000*/  LDC R1, c[0x0][0x37c] ;  /* 0x0000df00ff017b82 */ /* 0x000e220000000800 */
[----:B------:R-:W1:Y:S01]  /*0010*/  S2R R2, SR_TID.X ;  /* 0x0000000000027919 */ /* 0x000e620000002100 */
[----:B------:R-:W2:Y:S01]  /*0020*/  LDCU UR4, c[0x0][0x2f8] ;  /* 0x00005f00ff0477ac */ /* 0x000ea20008000800 */
[----:B0-----:R-:W-:Y:S01]  /*0030*/  IADD3 R1, PT, PT, R1, -0x8, RZ ;  /* 0xfffffff801017810 */ /* 0x001fe20007ffe0ff */
[----:B------:R-:W-:Y:S01]  /*0040*/  BSSY.RECONVERGENT B2, `(.L_x_0) ;  /* 0x0000066000027945 */ /* 0x000fe20003800200 */
[----:B------:R-:W-:Y:S01]  /*0050*/  IMAD.MOV.U32 R3, RZ, RZ, 0x1 ;  /* 0x00000001ff037424 */ /* 0x000fe200078e00ff */
[----:B------:R-:W0:Y:S01]  /*0060*/  LDCU UR5, c[0x0][0x2fc] ;  /* 0x00005f80ff0577ac */ /* 0x000e220008000800 */
[----:B--2---:R-:W-:-:S04]  /*0070*/  IADD3 R6, P1, PT, R1, UR4, RZ ;  /* 0x0000000401067c10 */ /* 0x004fc8000ff3e0ff */
[----:B0-----:R-:W-:Y:S02]  /*0080*/  IADD3.X R7, PT, PT, RZ, UR5, RZ, P1, !PT ;  /* 0x00000005ff077c10 */ /* 0x001fe40008ffe4ff */
[----:B-1----:R-:W-:-:S13]  /*0090*/  ISETP.NE.AND P0, PT, R2, RZ, PT ;  /* 0x000000ff0200720c */ /* 0x002fda0003f05270 */
[----:B------:R-:W-:Y:S05]  /*00a0*/  @!P0 BRA `(.L_x_1) ;  /* 0x00000004007c8947 */ /* 0x000fea0003800000 */
[C---:B------:R-:W-:Y:S01]  /*00b0*/  ISETP.GE.U32.AND P0, PT, R2.reuse, 0x4, PT ;  /* 0x000000040200780c */ /* 0x040fe20003f06070 */
[----:B------:R-:W-:Y:S01]  /*00c0*/  BSSY.RECONVERGENT B1, `(.L_x_2) ;  /* 0x0000055000017945 */ /* 0x000fe20003800200 */
[----:B------:R-:W-:Y:S01]  /*00d0*/  HFMA2 R3, -RZ, RZ, 0, 5.9604644775390625e-08 ;  /* 0x00000001ff037431 */ /* 0x000fe200000001ff */
[----:B------:R-:W-:Y:S01]  /*00e0*/  LOP3.LUT R0, R2, 0x3, RZ, 0xc0, !PT ;  /* 0x0000000302007812 */ /* 0x000fe200078ec0ff */
[----:B------:R-:W-:-:S09]  /*00f0*/  IMAD.MOV.U32 R4, RZ, RZ, 0x2 ;  /* 0x00000002ff047424 */ /* 0x000fd200078e00ff */
[----:B------:R-:W-:Y:S05]  /*0100*/  @!P0 BRA `(.L_x_3) ;  /* 0x0000000400408947 */ /* 0x000fea0003800000 */
[----:B------:R-:W-:Y:S01]  /*0110*/  LOP3.LUT R4, R2, 0x3fc, RZ, 0xc0, !PT ;  /* 0x000003fc02047812 */ /* 0x000fe200078ec0ff */
[----:B------:R-:W-:Y:S01]  /*0120*/  BSSY.RECONVERGENT B0, `(.L_x_4) ;  /* 0x000004d000007945 */ /* 0x000fe20003800200 */
[----:B------:R-:W-:Y:S01]  /*0130*/  MOV R5, 0x5 ;  /* 0x0000000500057802 */ /* 0x000fe20000000f00 */
[----:B------:R-:W-:Y:S02]  /*0140*/  IMAD.MOV.U32 R3, RZ, RZ, 0x1 ;  /* 0x00000001ff037424 */ /* 0x000fe400078e00ff */
[----:B------:R-:W-:-:S05]  /*0150*/  IMAD.MOV R4, RZ, RZ, -R4 ;  /* 0x000000ffff047224 */ /* 0x000fca00078e0a04 */
[----:B------:R-:W-:-:S13]  /*0160*/  ISETP.GE.AND P0, PT, R4, RZ, PT ;  /* 0x000000ff0400720c */ /* 0x000fda0003f06270 */
[----:B------:R-:W-:Y:S05]  /*0170*/  @P0 BRA `(.L_x_5) ;  /* 0x0000000000f40947 */ /* 0x000fea0003800000 */
[----:B------:R-:W-:Y:S01]  /*0180*/  IADD3 R8, PT, PT, -R4, RZ, RZ ;  /* 0x000000ff04087210 */ /* 0x000fe20007ffe1ff */
[----:B------:R-:W-:Y:S01]  /*0190*/  BSSY.RECONVERGENT B3, `(.L_x_6) ;  /* 0x0000024000037945 */ /* 0x000fe20003800200 */
[----:B------:R-:W-:Y:S02]  /*01a0*/  PLOP3.LUT P0, PT, PT, PT, PT, 0x80, 0x8 ;  /* 0x000000000008781c */ /* 0x000fe40003f0f070 */
[----:B------:R-:W-:-:S13]  /*01b0*/  ISETP.GT.AND P1, PT, R8, 0xc, PT ;  /* 0x0000000c0800780c */ /* 0x000fda0003f24270 */
[----:B------:R-:W-:Y:S05]  /*01c0*/  @!P1 BRA `(.L_x_7) ;  /* 0x0000000000809947 */ /* 0x000fea0003800000 */
[----:B------:R-:W-:-:S13]  /*01d0*/  PLOP3.LUT P0, PT, PT, PT, PT, 0x8, 0x80 ;  /* 0x000000000080781c */ /* 0x000fda0003f0e170 */
.L_x_8:
[C---:B------:R-:W-:Y:S01]  /*01e0*/  VIADD R8, R5.reuse, 0xfffffffd ;  /* 0xfffffffd05087836 */ /* 0x040fe20000000000 */
[C---:B------:R-:W-:Y:S02]  /*01f0*/  IADD3 R10, PT, PT, R5.reuse, -0x1, RZ ;  /* 0xffffffff050a7810 */ /* 0x040fe40007ffe0ff */
[----:B------:R-:W-:Y:S01]  /*0200*/  IADD3 R9, PT, PT, R5, 0x3, RZ ;  /* 0x0000000305097810 */ /* 0x000fe20007ffe0ff */
[----:B------:R-:W-:Y:S01]  /*0210*/  IMAD R3, R8, R3, RZ ;  /* 0x0000000308037224 */ /* 0x000fe200078e02ff */
[----:B------:R-:W-:-:S03]  /*0220*/  IADD3 R4, PT, PT, R4, 0x10, RZ ;  /* 0x0000001004047810 */ /* 0x000fc60007ffe0ff */
[----:B------:R-:W-:Y:S01]  /*0230*/  IMAD R3, R8, R3, R3 ;  /* 0x0000000308037224 */ /* 0x000fe200078e0203 */
[----:B------:R-:W-:Y:S01]  /*0240*/  ISETP.GE.AND P1, PT, R4, -0xc, PT ;  /* 0xfffffff40400780c */ /* 0x000fe20003f26270 */
[----:B------:R-:W-:Y:S02]  /*0250*/  VIADD R8, R5, 0x5 ;  /* 0x0000000505087836 */ /* 0x000fe40000000000 */
[----:B------:R-:W-:Y:S02]  /*0260*/  IMAD R10, R3, R10, RZ ;  /* 0x0000000a030a7224 */ /* 0x000fe400078e02ff */
[----:B------:R-:W-:Y:S02]  /*0270*/  VIADD R3, R5, 0x1 ;  /* 0x0000000105037836 */ /* 0x000fe40000000000 */
[----:B------:R-:W-:-:S04]  /*0280*/  IMAD R10, R10, R5, RZ ;  /* 0x000000050a0a7224 */ /* 0x000fc800078e02ff */
[----:B------:R-:W-:-:S04]  /*0290*/  IMAD R10, R10, R3, RZ ;  /* 0x000000030a0a7224 */ /* 0x000fc800078e02ff */
[----:B------:R-:W-:Y:S01]  /*02a0*/  IMAD R10, R3, R10, R10 ;  /* 0x0000000a030a7224 */ /* 0x000fe200078e020a */
[----:B------:R-:W-:-:S03]  /*02b0*/  IADD3 R3, PT, PT, R5, 0x4, RZ ;  /* 0x0000000405037810 */ /* 0x000fc60007ffe0ff */
[----:B------:R-:W-:Y:S01]  /*02c0*/  IMAD R10, R10, R9, RZ ;  /* 0x000000090a0a7224 */ /* 0x000fe200078e02ff */
[----:B------:R-:W-:-:S03]  /*02d0*/  IADD3 R9, PT, PT, R5, 0x7, RZ ;  /* 0x0000000705097810 */ /* 0x000fc60007ffe0ff */
[----:B------:R-:W-:Y:S02]  /*02e0*/  IMAD R3, R3, R10, RZ ;  /* 0x0000000a03037224 */ /* 0x000fe400078e02ff */
[----:B------:R-:W-:Y:S02]  /*02f0*/  VIADD R10, R5, 0x9 ;  /* 0x00000009050a7836 */ /* 0x000fe40000000000 */
[----:B------:R-:W-:-:S04]  /*0300*/  IMAD R3, R3, R8, RZ ;  /* 0x0000000803037224 */ /* 0x000fc800078e02ff */
[----:B------:R-:W-:Y:S01]  /*0310*/  IMAD R8, R8, R3, R3 ;  /* 0x0000000308087224 */ /* 0x000fe200078e0203 */
[----:B------:R-:W-:-:S03]  /*0320*/  IADD3 R3, PT, PT, R5, 0x8, RZ ;  /* 0x0000000805037810 */ /* 0x000fc60007ffe0ff */
[----:B------:R-:W-:Y:S01]  /*0330*/  IMAD R8, R8, R9, RZ ;  /* 0x0000000908087224 */ /* 0x000fe200078e02ff */
[----:B------:R-:W-:-:S03]  /*0340*/  IADD3 R9, PT, PT, R5, 0xb, RZ ;  /* 0x0000000b05097810 */ /* 0x000fc60007ffe0ff */
[----:B------:R-:W-:-:S04]  /*0350*/  IMAD R3, R3, R8, RZ ;  /* 0x0000000803037224 */ /* 0x000fc800078e02ff */
[----:B------:R-:W-:-:S04]  /*0360*/  IMAD R3, R3, R10, RZ ;  /* 0x0000000a03037224 */ /* 0x000fc800078e02ff */
[----:B------:R-:W-:Y:S02]  /*0370*/  IMAD R10, R10, R3, R3 ;  /* 0x000000030a0a7224 */ /* 0x000fe400078e0203 */
[C---:B------:R-:W-:Y:S01]  /*0380*/  VIADD R3, R5.reuse, 0xc ;  /* 0x0000000c05037836 */ /* 0x040fe20000000000 */
[----:B------:R-:W-:Y:S01]  /*0390*/  IADD3 R5, PT, PT, R5, 0x10, RZ ;  /* 0x0000001005057810 */ /* 0x000fe20007ffe0ff */
[----:B------:R-:W-:-:S04]  /*03a0*/  IMAD R10, R10, R9, RZ ;  /* 0x000000090a0a7224 */ /* 0x000fc800078e02ff */
[----:B------:R-:W-:Y:S01]  /*03b0*/  IMAD R3, R3, R10, RZ ;  /* 0x0000000a03037224 */ /* 0x000fe200078e02ff */
[----:B------:R-:W-:Y:S06]  /*03c0*/  @!P1 BRA `(.L_x_8) ;  /* 0xfffffffc00849947 */ /* 0x000fec000383ffff */
.L_x_7:
[----:B------:R-:W-:Y:S05]  /*03d0*/  BSYNC.RECONVERGENT B3 ;  /* 0x0000000000037941 */ /* 0x000fea0003800200 */
.L_x_6:
[----:B------:R-:W-:Y:S01]  /*03e0*/  IADD3 R8, PT, PT, -R4, RZ, RZ ;  /* 0x000000ff04087210 */ /* 0x000fe20007ffe1ff */
[----:B------:R-:W-:Y:S03]  /*03f0*/  BSSY.RECONVERGENT B3, `(.L_x_9) ;  /* 0x0000013000037945 */ /* 0x000fe60003800200 */
[----:B------:R-:W-:-:S13]  /*0400*/  ISETP.GT.AND P1, PT, R8, 0x4, PT ;  /* 0x000000040800780c */ /* 0x000fda0003f24270 */
[----:B------:R-:W-:Y:S05]  /*0410*/  @!P1 BRA `(.L_x_10) ;  /* 0x0000000000409947 */ /* 0x000fea0003800000 */
[C---:B------:R-:W-:Y:S01]  /*0420*/  VIADD R8, R5.reuse, 0xfffffffd ;  /* 0xfffffffd05087836 */ /* 0x040fe20000000000 */
[C---:B------:R-:W-:Y:S01]  /*0430*/  IADD3 R10, PT, PT, R5.reuse, -0x1, RZ ;  /* 0xffffffff050a7810 */ /* 0x040fe20007ffe0ff */
[----:B------:R-:W-:Y:S01]  /*0440*/  VIADD R9, R5, 0x3 ;  /* 0x0000000305097836 */ /* 0x000fe20000000000 */
[----:B------:R-:W-:Y:S01]  /*0450*/  PLOP3.LUT P0, PT, PT, PT, PT, 0x8, 0x80 ;  /* 0x000000000080781c */ /* 0x000fe20003f0e170 */
[----:B------:R-:W-:Y:S01]  /*0460*/  IMAD R3, R3, R8, RZ ;  /* 0x0000000803037224 */ /* 0x000fe200078e02ff */
[----:B------:R-:W-:-:S03]  /*0470*/  IADD3 R4, PT, PT, R4, 0x8, RZ ;  /* 0x0000000804047810 */ /* 0x000fc60007ffe0ff */
[----:B------:R-:W-:-:S04]  /*0480*/  IMAD R3, R8, R3, R3 ;  /* 0x0000000308037224 */ /* 0x000fc800078e0203 */
[----:B------:R-:W-:Y:S01]  /*0490*/  IMAD R10, R3, R10, RZ ;  /* 0x0000000a030a7224 */ /* 0x000fe200078e02ff */
[----:B------:R-:W-:-:S03]  /*04a0*/  IADD3 R3, PT, PT, R5, 0x1, RZ ;  /* 0x0000000105037810 */ /* 0x000fc60007ffe0ff */
[----:B------:R-:W-:-:S04]  /*04b0*/  IMAD R10, R5, R10, RZ ;  /* 0x0000000a050a7224 */ /* 0x000fc800078e02ff */
[----:B------:R-:W-:-:S04]  /*04c0*/  IMAD R10, R10, R3, RZ ;  /* 0x000000030a0a7224 */ /* 0x000fc800078e02ff */
[----:B------:R-:W-:Y:S01]  /*04d0*/  IMAD R10, R3, R10, R10 ;  /* 0x0000000a030a7224 */ /* 0x000fe200078e020a */
[C---:B------:R-:W-:Y:S01]  /*04e0*/  IADD3 R3, PT, PT, R5.reuse, 0x4, RZ ;  /* 0x0000000405037810 */ /* 0x040fe20007ffe0ff */
[----:B------:R-:W-:Y:S02]  /*04f0*/  VIADD R5, R5, 0x8 ;  /* 0x0000000805057836 */ /* 0x000fe40000000000 */
[----:B------:R-:W-:-:S04]  /*0500*/  IMAD R10, R10, R9, RZ ;  /* 0x000000090a0a7224 */ /* 0x000fc800078e02ff */
[----:B------:R-:W-:-:S07]  /*0510*/  IMAD R3, R3, R10, RZ ;  /* 0x0000000a03037224 */ /* 0x000fce00078e02ff */
.L_x_10:
[----:B------:R-:W-:Y:S05]  /*0520*/  BSYNC.RECONVERGENT B3 ;  /* 0x0000000000037941 */ /* 0x000fea0003800200 */
.L_x_9:
[----:B------:R-:W-:-:S13]  /*0530*/  ISETP.NE.OR P0, PT, R4, RZ, P0 ;  /* 0x000000ff0400720c */ /* 0x000fda0000705670 */
[----:B------:R-:W-:Y:S05]  /*0540*/  @!P0 BRA `(.L_x_11) ;  /* 0x0000000000288947 */ /* 0x000fea0003800000 */
.L_x_5:
[----:B------:R-:W-:Y:S01]  /*0550*/  IADD3 R4, PT, PT, R4, 0x4, RZ ;  /* 0x0000000404047810 */ /* 0x000fe20007ffe0ff */
[C---:B------:R-:W-:Y:S01]  /*0560*/  VIADD R10, R5.reuse, 0xffffffff ;  /* 0xffffffff050a7836 */ /* 0x040fe20000000000 */
[----:B------:R-:W-:Y:S02]  /*0570*/  IADD3 R8, PT, PT, R5, -0x3, RZ ;  /* 0xfffffffd05087810 */ /* 0x000fe40007ffe0ff */
[----:B------:R-:W-:-:S03]  /*0580*/  ISETP.NE.AND P0, PT, R4, RZ, PT ;  /* 0x000000ff0400720c */ /* 0x000fc60003f05270 */
[----:B------:R-:W-:-:S04]  /*0590*/  IMAD R3, R8, R3, RZ ;  /* 0x0000000308037224 */ /* 0x000fc800078e02ff */
[----:B------:R-:W-:-:S04]  /*05a0*/  IMAD R3, R8, R3, R3 ;  /* 0x0000000308037224 */ /* 0x000fc800078e0203 */
[----:B------:R-:W-:-:S04]  /*05b0*/  IMAD R10, R3, R10, RZ ;  /* 0x0000000a030a7224 */ /* 0x000fc800078e02ff */
[----:B------:R-:W-:Y:S01]  /*05c0*/  IMAD R3, R10, R5, RZ ;  /* 0x000000050a037224 */ /* 0x000fe200078e02ff */
[----:B------:R-:W-:Y:S01]  /*05d0*/  IADD3 R5, PT, PT, R5, 0x4, RZ ;  /* 0x0000000405057810 */ /* 0x000fe20007ffe0ff */
[----:B------:R-:W-:Y:S06]  /*05e0*/  @P0 BRA `(.L_x_5) ;  /* 0xfffffffc00d80947 */ /* 0x000fec000383ffff */
.L_x_11:
[----:B------:R-:W-:Y:S05]  /*05f0*/  BSYNC.RECONVERGENT B0 ;  /* 0x0000000000007941 */ /* 0x000fea0003800200 */
.L_x_4:
[----:B------:R-:W-:-:S07]  /*0600*/  IADD3 R4, PT, PT, R5, -0x3, RZ ;  /* 0xfffffffd05047810 */ /* 0x000fce0007ffe0ff */
.L_x_3:
[----:B------:R-:W-:Y:S05]  /*0610*/  BSYNC.RECONVERGENT B1 ;  /* 0x0000000000017941 */ /* 0x000fea0003800200 */
.L_x_2:
[----:B------:R-:W-:-:S13]  /*0620*/  ISETP.NE.AND P0, PT, R0, RZ, PT ;  /* 0x000000ff0000720c */ /* 0x000fda0003f05270 */
[----:B------:R-:W-:Y:S05]  /*0630*/  @!P0 BRA `(.L_x_1) ;  /* 0x0000000000188947 */ /* 0x000fea0003800000 */
[----:B------:R-:W-:-:S07]  /*0640*/  IMAD.MOV R0, RZ, RZ, -R0 ;  /* 0x000000ffff007224 */ /* 0x000fce00078e0a00 */
.L_x_12:
[----:B------:R-:W-:Y:S01]  /*0650*/  IADD3 R0, PT, PT, R0, 0x1, RZ ;  /* 0x0000000100007810 */ /* 0x000fe20007ffe0ff */
[C---:B------:R-:W-:Y:S01]  /*0660*/  IMAD R3, R4.reuse, R3, RZ ;  /* 0x0000000304037224 */ /* 0x040fe200078e02ff */
[----:B------:R-:W-:Y:S02]  /*0670*/  IADD3 R4, PT, PT, R4, 0x1, RZ ;  /* 0x0000000104047810 */ /* 0x000fe40007ffe0ff */
[----:B------:R-:W-:-:S13]  /*0680*/  ISETP.NE.AND P0, PT, R0, RZ, PT ;  /* 0x000000ff0000720c */ /* 0x000fda0003f05270 */
[----:B------:R-:W-:Y:S05]  /*0690*/  @P0 BRA `(.L_x_12) ;  /* 0xfffffffc00ec0947 */ /* 0x000fea000383ffff */
.L_x_1:
[----:B------:R-:W-:Y:S05]  /*06a0*/  BSYNC.RECONVERGENT B2 ;  /* 0x0000000000027941 */ /* 0x000fea0003800200 */
.L_x_0:
[----:B------:R-:W-:Y:S01]  /*06b0*/  VIADD R2, R2, 0x1 ;  /* 0x0000000102027836 */ /* 0x000fe20000000000 */
[----:B------:R-:W-:Y:S01]  /*06c0*/  MOV R0, 0x0 ;  /* 0x0000000000007802 */ /* 0x000fe20000000f00 */
[----:B------:R-:W0:Y:S03]  /*06d0*/  LDCU.64 UR4, c[0x4][0x8] ;  /* 0x01000100ff0477ac */ /* 0x000e260008000a00 */
[----:B------:R1:W-:Y:S01]  /*06e0*/  STL.64 [R1], R2 ;  /* 0x0000000201007387 */ /* 0x0003e20000100a00 */
[----:B------:R1:W2:Y:S01]  /*06f0*/  LDC.64 R8, c[0x4][R0] ;  /* 0x0100000000087b82 */ /* 0x0002a20000000a00 */
[----:B0-----:R-:W-:Y:S02]  /*0700*/  MOV R4, UR4 ;  /* 0x0000000400047c02 */ /* 0x001fe40008000f00 */
[----:B-1----:R-:W-:-:S07]  /*0710*/  MOV R5, UR5 ;  /* 0x0000000500057c02 */ /* 0x002fce0008000f00 */
[----:B------:R-:W-:-:S07]  /*0720*/  LEPC R20, `(.L_x_13) ;  /* 0x000000001014794e */ /* 0x000fce0000000000 */
[----:B--2---:R-:W-:Y:S05]  /*0730*/  CALL.ABS.NOINC R8 ;  /* 0x0000000008007343 */ /* 0x004fea0003c00000 */
.L_x_13:
[----:B------:R-:W-:Y:S05]  /*0740*/  EXIT ;  /* 0x000000000000794d */ /* 0x000fea0003800000 */
.L_x_14:
[----:B------:R-:W-:-:S00]  /*0750*/  BRA `(.L_x_14) ;  /* 0xfffffffc00fc7947 */ /* 0x000fc0000383ffff */
[----:B------:R-:W-:-:S00]  /*0760*/  NOP ;  /* 0x0000000000007918 */ /* 0x000fc00000000000 */
        /* <DEDUP_REMOVED lines=9> */
.L_x_15:


//--------------------- .nv.global.init           --------------------------
	.section	.nv.global.init,"aw",@progbits
.nv.global.init:
	.type		$str,@object
	.size		$str,(.L_0 - $str)
$str:
        /*0000*/ 	.byte	0x25, 0x64, 0x21, 0x20, 0x3d, 0x20, 0x25, 0x64, 0x0a, 0x00
.L_0:


//--------------------- .nv.shared.reserved.0     --------------------------
	.section	.nv.shared.reserved.0,"aw",@nobits
	.weak		__nv_reservedSMEM_offset_0_alias
	.size		__nv_reservedSMEM_offset_0_alias, 0, 64
	.other		__nv_reservedSMEM_offset_0_alias,@"STO_CUDA_RESERVED_SHARED STV_DEFAULT"
__nv_reservedSMEM_offset_0_alias:
	.zero		0
	.zero		64


//--------------------- .nv.constant0._Z17computeFactorialsv --------------------------
	.section	.nv.constant0._Z17computeFactorialsv,"a",@progbits
	.sectionflags	@""
	.align	4
.nv.constant0._Z17computeFactorialsv:
	.zero		896


//--------------------- SYMBOLS --------------------------

	.type		.nv.reservedSmem.offset0,@object
	.size		.nv.reservedSmem.offset0,0x4
	.type		vprintf,@function
